	.headerflags	@"EF_CUDA_TEXMODE_UNIFIED EF_CUDA_64BIT_ADDRESS EF_CUDA_ACCELERATORS EF_CUDA_SM90 EF_CUDA_VIRTUAL_SM(EF_CUDA_SM90)"
	.elftype	@"ET_EXEC"


//--------------------- .nv.info                  --------------------------
	.section	.nv.info,"",@"SHT_CUDA_INFO"
	.align	4


	//----- nvinfo : EIATTR_REGCOUNT
	.align		4
        /*0000*/ 	.byte	0x04, 0x2f
        /*0002*/ 	.short	(.L_3 - .L_2)
	.align		4
.L_2:
        /*0004*/ 	.word	index@(triton_poi_fused__native_batch_norm_legit_no_training_convolution_4)
        /*0008*/ 	.word	0x00000017


	//----- nvinfo : EIATTR_MIN_STACK_SIZE
	.align		4
.L_3:
        /*000c*/ 	.byte	0x04, 0x12
        /*000e*/ 	.short	(.L_5 - .L_4)
	.align		4
.L_4:
        /*0010*/ 	.word	index@(triton_poi_fused__native_batch_norm_legit_no_training_convolution_4)
        /*0014*/ 	.word	0x00000000


	//----- nvinfo : EIATTR_FRAME_SIZE
	.align		4
.L_5:
        /*0018*/ 	.byte	0x04, 0x11
        /*001a*/ 	.short	(.L_7 - .L_6)
	.align		4
.L_6:
        /*001c*/ 	.word	index@(triton_poi_fused__native_batch_norm_legit_no_training_convolution_4)
        /*0020*/ 	.word	0x00000000


	//----- nvinfo : EIATTR_MIN_STACK_SIZE
	.align		4
.L_7:
        /*0024*/ 	.byte	0x04, 0x12
        /*0026*/ 	.short	(.L_9 - .L_8)
	.align		4
.L_8:
        /*0028*/ 	.word	index@(triton_poi_fused__native_batch_norm_legit_no_training_convolution_4)
        /*002c*/ 	.word	0x00000000
.L_9:


//--------------------- .nv.info.triton_poi_fused__native_batch_norm_legit_no_training_convolution_4 --------------------------
	.section	.nv.info.triton_poi_fused__native_batch_norm_legit_no_training_convolution_4,"",@"SHT_CUDA_INFO"
	.sectionflags	@""
	.align	4


	//----- nvinfo : EIATTR_CUDA_API_VERSION
	.align		4
        /*0000*/ 	.byte	0x04, 0x37
        /*0002*/ 	.short	(.L_11 - .L_10)
.L_10:
        /*0004*/ 	.word	0x0000007c


	//----- nvinfo : EIATTR_KPARAM_INFO
	.align		4
.L_11:
        /*0008*/ 	.byte	0x04, 0x17
        /*000a*/ 	.short	(.L_13 - .L_12)
.L_12:
        /*000c*/ 	.word	0x00000000
        /*0010*/ 	.short	0x0007
        /*0012*/ 	.short	0x0038
        /*0014*/ 	.byte	0x00, 0xf0, 0x11, 0x00


	//----- nvinfo : EIATTR_KPARAM_INFO
	.align		4
.L_13:
        /*0018*/ 	.byte	0x04, 0x17
        /*001a*/ 	.short	(.L_15 - .L_14)
.L_14:
        /*001c*/ 	.word	0x00000000
        /*0020*/ 	.short	0x0006
        /*0022*/ 	.short	0x0030
        /*0024*/ 	.byte	0x00, 0xf4, 0x21, 0x00


	//----- nvinfo : EIATTR_KPARAM_INFO
	.align		4
.L_15:
        /*0028*/ 	.byte	0x04, 0x17
        /*002a*/ 	.short	(.L_17 - .L_16)
.L_16:
        /*002c*/ 	.word	0x00000000
        /*0030*/ 	.short	0x0005
        /*0032*/ 	.short	0x0028
        /*0034*/ 	.byte	0x00, 0xf4, 0x21, 0x00


	//----- nvinfo : EIATTR_KPARAM_INFO
	.align		4
.L_17:
        /*0038*/ 	.byte	0x04, 0x17
        /*003a*/ 	.short	(.L_19 - .L_18)
.L_18:
        /*003c*/ 	.word	0x00000000
        /*0040*/ 	.short	0x0004
        /*0042*/ 	.short	0x0020
        /*0044*/ 	.byte	0x00, 0xf4, 0x21, 0x00


	//----- nvinfo : EIATTR_KPARAM_INFO
	.align		4
.L_19:
        /*0048*/ 	.byte	0x04, 0x17
        /*004a*/ 	.short	(.L_21 - .L_20)
.L_20:
        /*004c*/ 	.word	0x00000000
        /*0050*/ 	.short	0x0003
        /*0052*/ 	.short	0x0018
        /*0054*/ 	.byte	0x00, 0xf4, 0x21, 0x00


	//----- nvinfo : EIATTR_KPARAM_INFO
	.align		4
.L_21:
        /*0058*/ 	.byte	0x04, 0x17
        /*005a*/ 	.short	(.L_23 - .L_22)
.L_22:
        /*005c*/ 	.word	0x00000000
        /*0060*/ 	.short	0x0002
        /*0062*/ 	.short	0x0010
        /*0064*/ 	.byte	0x00, 0xf4, 0x21, 0x00


	//----- nvinfo : EIATTR_KPARAM_INFO
	.align		4
.L_23:
        /*0068*/ 	.byte	0x04, 0x17
        /*006a*/ 	.short	(.L_25 - .L_24)
.L_24:
        /*006c*/ 	.word	0x00000000
        /*0070*/ 	.short	0x0001
        /*0072*/ 	.short	0x0008
        /*0074*/ 	.byte	0x00, 0xf4, 0x21, 0x00


	//----- nvinfo : EIATTR_KPARAM_INFO
	.align		4
.L_25:
        /*0078*/ 	.byte	0x04, 0x17
        /*007a*/ 	.short	(.L_27 - .L_26)
.L_26:
        /*007c*/ 	.word	0x00000000
        /*0080*/ 	.short	0x0000
        /*0082*/ 	.short	0x0000
        /*0084*/ 	.byte	0x00, 0xf4, 0x21, 0x00


	//----- nvinfo : EIATTR_SPARSE_MMA_MASK
	.align		4
.L_27:
        /*0088*/ 	.byte	0x03, 0x50
        /*008a*/ 	.short	0x0000


	//----- nvinfo : EIATTR_MAXREG_COUNT
	.align		4
        /*008c*/ 	.byte	0x03, 0x1b
        /*008e*/ 	.short	0x00ff


	//----- nvinfo : EIATTR_EXIT_INSTR_OFFSETS
	.align		4
        /*0090*/ 	.byte	0x04, 0x1c
        /*0092*/ 	.short	(.L_29 - .L_28)


	//   ....[0]....
.L_28:
        /*0094*/ 	.word	0x00000350


	//   ....[1]....
        /*0098*/ 	.word	0x00000370


	//----- nvinfo : EIATTR_REQNTID
	.align		4
.L_29:
        /*009c*/ 	.byte	0x04, 0x10
        /*009e*/ 	.short	(.L_31 - .L_30)
.L_30:
        /*00a0*/ 	.word	0x00000080
        /*00a4*/ 	.word	0x00000001
        /*00a8*/ 	.word	0x00000001


	//----- nvinfo : EIATTR_CBANK_PARAM_SIZE
	.align		4
.L_31:
        /*00ac*/ 	.byte	0x03, 0x19
        /*00ae*/ 	.short	0x003c


	//----- nvinfo : EIATTR_PARAM_CBANK
	.align		4
        /*00b0*/ 	.byte	0x04, 0x0a
        /*00b2*/ 	.short	(.L_33 - .L_32)
	.align		4
.L_32:
        /*00b4*/ 	.word	index@(.nv.constant0.triton_poi_fused__native_batch_norm_legit_no_training_convolution_4)
        /*00b8*/ 	.short	0x0210
        /*00ba*/ 	.short	0x003c


	//----- nvinfo : EIATTR_SW_WAR
	.align		4
.L_33:
        /*00bc*/ 	.byte	0x04, 0x36
        /*00be*/ 	.short	(.L_35 - .L_34)
.L_34:
        /*00c0*/ 	.word	0x00000008
.L_35:


//--------------------- .nv.callgraph             --------------------------
	.section	.nv.callgraph,"",@"SHT_CUDA_CALLGRAPH"
	.align	4
	.sectionentsize	8
	.align		4
        /*0000*/ 	.word	0x00000000
	.align		4
        /*0004*/ 	.word	0xffffffff
	.align		4
        /*0008*/ 	.word	0x00000000
	.align		4
        /*000c*/ 	.word	0xfffffffe
	.align		4
        /*0010*/ 	.word	0x00000000
	.align		4
        /*0014*/ 	.word	0xfffffffd
	.align		4
        /*0018*/ 	.word	0x00000000
	.align		4
        /*001c*/ 	.word	0xfffffffc


//--------------------- .nv.constant4             --------------------------
	.section	.nv.constant4,"a",@progbits
	.align	8
	.align		8
.nv.constant4:
        /*0000*/ 	.dword	_$_str
	.align		8
        /*0008*/ 	.dword	_$_str_$_2


//--------------------- .text.triton_poi_fused__native_batch_norm_legit_no_training_convolution_4 --------------------------
	.section	.text.triton_poi_fused__native_batch_norm_legit_no_training_convolution_4,"ax",@progbits
	.align	128
        .global         triton_poi_fused__native_batch_norm_legit_no_training_convolution_4
        .type           triton_poi_fused__native_batch_norm_legit_no_training_convolution_4,@function
        .size           triton_poi_fused__native_batch_norm_legit_no_training_convolution_4,(.L_x_1 - triton_poi_fused__native_batch_norm_legit_no_training_convolution_4)
        .other          triton_poi_fused__native_batch_norm_legit_no_training_convolution_4,@"STO_CUDA_ENTRY STV_DEFAULT"
triton_poi_fused__native_batch_norm_legit_no_training_convolution_4:
.text.triton_poi_fused__native_batch_norm_legit_no_training_convolution_4:
[----:B------:R-:W0:Y:S01]  /*0000*/  LDC R1, c[0x0][0x28] ;  /* 0x00000a00ff017b82 */ /* 0x000e220000000800 */
[----:B------:R-:W1:Y:S07]  /*0010*/  S2R R0, SR_TID.X ;  /* 0x0000000000007919 */ /* 0x000e6e0000002100 */
[----:B------:R-:W2:Y:S01]  /*0020*/  LDC.64 R12, c[0x0][0x228] ;  /* 0x00008a00ff0c7b82 */ /* 0x000ea20000000a00 */
[----:B------:R-:W-:Y:S01]  /*0030*/  CS2R R4, SRZ ;  /* 0x0000000000047805 */ /* 0x000fe2000001ff00 */
[----:B------:R-:W-:Y:S01]  /*0040*/  ULDC.64 UR4, c[0x0][0x208] ;  /* 0x0000820000047ab9 */ /* 0x000fe20000000a00 */
[----:B------:R-:W3:Y:S05]  /*0050*/  S2R R3, SR_CTAID.X ;  /* 0x0000000000037919 */ /* 0x000eea0000002500 */
[----:B------:R-:W4:Y:S08]  /*0060*/  LDC.64 R10, c[0x0][0x218] ;  /* 0x00008600ff0a7b82 */ /* 0x000f300000000a00 */
[----:B------:R-:W5:Y:S08]  /*0070*/  LDC.64 R14, c[0x0][0x220] ;  /* 0x00008800ff0e7b82 */ /* 0x000f700000000a00 */
[----:B------:R-:W5:Y:S01]  /*0080*/  LDC.64 R16, c[0x0][0x230] ;  /* 0x00008c00ff107b82 */ /* 0x000f620000000a00 */
[----:B-1----:R-:W-:-:S07]  /*0090*/  LOP3.LUT R0, R0, 0x7f, RZ, 0xc0, !PT ;  /* 0x0000007f00007812 */ /* 0x002fce00078ec0ff */
[----:B------:R-:W1:Y:S01]  /*00a0*/  LDC.64 R6, c[0x0][0x238] ;  /* 0x00008e00ff067b82 */ /* 0x000e620000000a00 */
[----:B---3--:R-:W-:Y:S02]  /*00b0*/  SHF.R.S32.HI R2, RZ, 0x18, R3 ;  /* 0x00000018ff027819 */ /* 0x008fe40000011403 */
[----:B------:R-:W-:Y:S02]  /*00c0*/  LEA R0, R3, R0, 0x7 ;  /* 0x0000000003007211 */ /* 0x000fe400078e38ff */
[----:B------:R-:W-:Y:S02]  /*00d0*/  SGXT R3, R2, 0x1 ;  /* 0x000000010203781a */ /* 0x000fe40000000200 */
[----:B------:R-:W-:Y:S02]  /*00e0*/  ISETP.GE.AND P2, PT, R0, 0x400, PT ;  /* 0x000004000000780c */ /* 0x000fe40003f46270 */
[----:B------:R-:W-:-:S04]  /*00f0*/  LEA.HI R3, R3, R0, RZ, 0x6 ;  /* 0x0000000003037211 */ /* 0x000fc800078f30ff */
[----:B------:R-:W-:-:S04]  /*0100*/  SHF.R.S32.HI R3, RZ, 0x6, R3 ;  /* 0x00000006ff037819 */ /* 0x000fc80000011403 */
[----:B------:R-:W-:-:S04]  /*0110*/  LEA.HI R2, R3, R3, RZ, 0x2 ;  /* 0x0000000303027211 */ /* 0x000fc800078f10ff */
[----:B------:R-:W-:-:S04]  /*0120*/  LOP3.LUT R2, R2, 0xfffffffc, RZ, 0xc0, !PT ;  /* 0xfffffffc02027812 */ /* 0x000fc800078ec0ff */
[----:B------:R-:W-:Y:S02]  /*0130*/  IADD3 R19, R3, -R2, RZ ;  /* 0x8000000203137210 */ /* 0x000fe40007ffe0ff */
[----:B------:R-:W3:Y:S03]  /*0140*/  LDC.64 R2, c[0x0][0x210] ;  /* 0x00008400ff027b82 */ /* 0x000ee60000000a00 */
[----:B--2---:R-:W-:-:S05]  /*0150*/  IMAD.WIDE R12, R19, 0x4, R12 ;  /* 0x00000004130c7825 */ /* 0x004fca00078e020c */
[----:B------:R5:W2:Y:S01]  /*0160*/  @!P2 LDG.E.EL R4, desc[UR4][R12.64] ;  /* 0x000000040c04a981 */ /* 0x000aa2000c2e1900 */
[----:B------:R-:W-:Y:S01]  /*0170*/  CS2R R8, SRZ ;  /* 0x0000000000087805 */ /* 0x000fe2000001ff00 */
[----:B----4-:R-:W-:-:S05]  /*0180*/  IMAD.WIDE R10, R19, 0x4, R10 ;  /* 0x00000004130a7825 */ /* 0x010fca00078e020a */
[----:B------:R4:W2:Y:S01]  /*0190*/  @!P2 LDG.E.EL R5, desc[UR4][R10.64] ;  /* 0x000000040a05a981 */ /* 0x0008a2000c2e1900 */
[----:B-----5:R-:W-:-:S04]  /*01a0*/  IMAD.WIDE R12, R19, 0x4, R14 ;  /* 0x00000004130c7825 */ /* 0x020fc800078e020e */
[----:B---3--:R-:W-:Y:S01]  /*01b0*/  IMAD.WIDE R2, R0, 0x4, R2 ;  /* 0x0000000400027825 */ /* 0x008fe200078e0202 */
[----:B------:R-:W3:Y:S04]  /*01c0*/  @!P2 LDG.E.EL R9, desc[UR4][R12.64] ;  /* 0x000000040c09a981 */ /* 0x000ee8000c2e1900 */
[----:B------:R-:W5:Y:S01]  /*01d0*/  @!P2 LDG.E R8, desc[UR4][R2.64] ;  /* 0x000000040208a981 */ /* 0x000f62000c1e1900 */
[----:B0-----:R-:W-:-:S04]  /*01e0*/  IMAD.WIDE R14, R19, 0x4, R16 ;  /* 0x00000004130e7825 */ /* 0x001fc800078e0210 */
[----:B-1----:R-:W-:Y:S01]  /*01f0*/  IMAD.WIDE R16, R19, 0x4, R6 ;  /* 0x0000000413107825 */ /* 0x002fe200078e0206 */
[----:B------:R-:W-:Y:S01]  /*0200*/  CS2R R18, SRZ ;  /* 0x0000000000127805 */ /* 0x000fe2000001ff00 */
[----:B----4-:R-:W-:Y:S01]  /*0210*/  HFMA2.MMA R11, -RZ, RZ, 1.625, 0 ;  /* 0x3e800000ff0b7435 */ /* 0x010fe200000001ff */
[----:B------:R-:W0:Y:S04]  /*0220*/  LDC.64 R6, c[0x0][0x240] ;  /* 0x00009000ff067b82 */ /* 0x000e280000000a00 */
[----:B------:R-:W4:Y:S04]  /*0230*/  @!P2 LDG.E.EL R18, desc[UR4][R14.64] ;  /* 0x000000040e12a981 */ /* 0x000f28000c2e1900 */
[----:B------:R-:W4:Y:S01]  /*0240*/  @!P2 LDG.E.EL R19, desc[UR4][R16.64] ;  /* 0x000000041013a981 */ /* 0x000f22000c2e1900 */
[----:B0-----:R-:W-:-:S04]  /*0250*/  IMAD.WIDE R6, R0, 0x4, R6 ;  /* 0x0000000400067825 */ /* 0x001fc800078e0206 */
[----:B--2---:R-:W-:-:S04]  /*0260*/  FADD R4, R4, 9.9999997473787516356e-06 ;  /* 0x3727c5ac04047421 */ /* 0x004fc80000000000 */
[----:B------:R-:W0:Y:S02]  /*0270*/  MUFU.SQRT R20, R4 ;  /* 0x0000000400147308 */ /* 0x000e240000002000 */
[C---:B0-----:R-:W-:Y:S02]  /*0280*/  FSETP.GT.AND P0, PT, R20.reuse, 8.50705917302346158658e+37, PT ;  /* 0x7e8000001400780b */ /* 0x041fe40003f04000 */
[----:B------:R-:W-:-:S11]  /*0290*/  FSETP.GEU.AND P1, PT, R20, 1.175494350822287508e-38, PT ;  /* 0x008000001400780b */ /* 0x000fd60003f2e000 */
[----:B------:R-:W-:-:S04]  /*02a0*/  @P0 FMUL R20, R20, 0.25 ;  /* 0x3e80000014140820 */ /* 0x000fc80000400000 */
[----:B------:R-:W-:-:S06]  /*02b0*/  @!P1 FMUL R20, R20, 16777216 ;  /* 0x4b80000014149820 */ /* 0x000fcc0000400000 */
[----:B------:R-:W0:Y:S01]  /*02c0*/  MUFU.RCP R20, R20 ;  /* 0x0000001400147308 */ /* 0x000e220000001000 */
[----:B------:R-:W-:Y:S01]  /*02d0*/  FSEL R11, R11, 1, P0 ;  /* 0x3f8000000b0b7808 */ /* 0x000fe20000000000 */
[----:B-----5:R-:W-:-:S04]  /*02e0*/  FADD R5, R5, R8 ;  /* 0x0000000805057221 */ /* 0x020fc80000000000 */
[----:B------:R-:W-:Y:S01]  /*02f0*/  @!P1 FMUL R11, R11, 16777216 ;  /* 0x4b8000000b0b9820 */ /* 0x000fe20000400000 */
[----:B---3--:R-:W-:Y:S01]  /*0300*/  FADD R9, R5, -R9 ;  /* 0x8000000905097221 */ /* 0x008fe20000000000 */
[----:B------:R1:W-:Y:S02]  /*0310*/  @!P2 STG.E desc[UR4][R2.64], R5 ;  /* 0x000000050200a986 */ /* 0x0003e4000c101904 */
[----:B0-----:R-:W-:-:S04]  /*0320*/  FMUL R4, R20, R11 ;  /* 0x0000000b14047220 */ /* 0x001fc80000400000 */
[----:B------:R-:W-:-:S04]  /*0330*/  FMUL R4, R9, R4 ;  /* 0x0000000409047220 */ /* 0x000fc80000400000 */
[----:B----4-:R-:W-:Y:S01]  /*0340*/  FFMA R19, R4, R18, R19 ;  /* 0x0000001204137223 */ /* 0x010fe20000000013 */
[----:B-1----:R-:W-:Y:S06]  /*0350*/  @P2 EXIT ;  /* 0x000000000000294d */ /* 0x002fec0003800000 */
[----:B------:R-:W-:Y:S01]  /*0360*/  STG.E desc[UR4][R6.64], R19 ;  /* 0x0000001306007986 */ /* 0x000fe2000c101904 */
[----:B------:R-:W-:Y:S05]  /*0370*/  EXIT ;  /* 0x000000000000794d */ /* 0x000fea0003800000 */
.L_x_0:
[----:B------:R-:W-:-:S00]  /*0380*/  BRA `(.L_x_0) ;  /* 0xfffffffc00fc7947 */ /* 0x000fc0000383ffff */
[----:B------:R-:W-:-:S00]  /*0390*/  NOP ;  /* 0x0000000000007918 */ /* 0x000fc00000000000 */
        /* <DEDUP_REMOVED lines=14> */
.L_x_1:


//--------------------- .nv.global.init           --------------------------
	.section	.nv.global.init,"aw",@progbits
.nv.global.init:
	.type		_$_str,@object
	.size		_$_str,(_$_str_$_2 - _$_str)
_$_str:
        /*0000*/ 	.byte	0x5f, 0x5f, 0x43, 0x55, 0x44, 0x41, 0x5f, 0x46, 0x54, 0x5a, 0x00
	.type		_$_str_$_2,@object
	.size		_$_str_$_2,(.L_1 - _$_str_$_2)
_$_str_$_2:
        /*000b*/ 	.byte	0x5f, 0x5f, 0x43, 0x55, 0x44, 0x41, 0x5f, 0x50, 0x52, 0x45, 0x43, 0x5f, 0x53, 0x51, 0x52, 0x54
        /*001b*/ 	.byte	0x00
.L_1:


//--------------------- .nv.constant0.triton_poi_fused__native_batch_norm_legit_no_training_convolution_4 --------------------------
	.section	.nv.constant0.triton_poi_fused__native_batch_norm_legit_no_training_convolution_4,"a",@progbits
	.sectionflags	@""
	.align	4
.nv.constant0.triton_poi_fused__native_batch_norm_legit_no_training_convolution_4:
	.zero		588
